//
// Generated by NVIDIA NVVM Compiler
//
// Compiler Build ID: CL-36424714
// Cuda compilation tools, release 13.0, V13.0.88
// Based on NVVM 20.0.0
//

.version 9.0
.target sm_100
.address_size 64

	// .globl	_Z16colorToGreyScalePhS_ii

.visible .entry _Z16colorToGreyScalePhS_ii(
	.param .u64 .ptr .align 1 _Z16colorToGreyScalePhS_ii_param_0,
	.param .u64 .ptr .align 1 _Z16colorToGreyScalePhS_ii_param_1,
	.param .u32 _Z16colorToGreyScalePhS_ii_param_2,
	.param .u32 _Z16colorToGreyScalePhS_ii_param_3
)
{
	.reg .pred 	%p<4>;
	.reg .b16 	%rs<4>;
	.reg .b32 	%r<17>;
	.reg .b32 	%f<7>;
	.reg .b64 	%rd<8>;

	ld.param.u64 	%rd1, [_Z16colorToGreyScalePhS_ii_param_0];
	ld.param.u64 	%rd2, [_Z16colorToGreyScalePhS_ii_param_1];
	ld.param.u32 	%r3, [_Z16colorToGreyScalePhS_ii_param_2];
	ld.param.u32 	%r4, [_Z16colorToGreyScalePhS_ii_param_3];
	mov.u32 	%r6, %tid.x;
	mov.u32 	%r7, %ctaid.x;
	add.s32 	%r8, %r6, %r7;
	mov.u32 	%r9, %ntid.x;
	add.s32 	%r1, %r8, %r9;
	mov.u32 	%r10, %tid.y;
	mov.u32 	%r11, %ctaid.y;
	add.s32 	%r12, %r10, %r11;
	mov.u32 	%r13, %ntid.y;
	add.s32 	%r14, %r12, %r13;
	setp.ge.s32 	%p1, %r1, %r3;
	setp.ge.s32 	%p2, %r14, %r4;
	or.pred  	%p3, %p1, %p2;
	@%p3 bra 	$L__BB0_2;
	cvta.to.global.u64 	%rd3, %rd2;
	cvta.to.global.u64 	%rd4, %rd1;
	mad.lo.s32 	%r15, %r3, %r14, %r1;
	cvt.s64.s32 	%rd5, %r15;
	add.s64 	%rd6, %rd3, %rd5;
	ld.global.u8 	%rs1, [%rd6+3];
	ld.global.u8 	%rs2, [%rd6+4];
	ld.global.u8 	%rs3, [%rd6+5];
	cvt.rn.f32.u16 	%f1, %rs1;
	cvt.rn.f32.u16 	%f2, %rs2;
	mul.f32 	%f3, %f2, 0f3F35C28F;
	fma.rn.f32 	%f4, %f1, 0f3E570A3D, %f3;
	cvt.rn.f32.u16 	%f5, %rs3;
	fma.rn.f32 	%f6, %f5, 0f3D8F5C29, %f4;
	cvt.rzi.u32.f32 	%r16, %f6;
	add.s64 	%rd7, %rd4, %rd5;
	st.global.u8 	[%rd7], %r16;
$L__BB0_2:
	ret;

}


// ===== COMPILED SASS (sm_100) =====

	.target	sm_100

	.elftype	@"ET_EXEC"


//--------------------- .note.nv.tkinfo           --------------------------
	.section	.note.nv.tkinfo,"",@"SHT_NOTE"
	.sectionflags	@"SHF_NOTE_NV_TKINFO"
	.tkinfo
        /*0018*/ 	.word	0x00000002
        /*0030*/ 	.string	""
        /*0030*/ 	.string	"ptxas"
        /*0030*/ 	.string	"Cuda compilation tools, release 13.0, V13.0.88"
        /*0030*/ 	.string	"Build cuda_13.0.r13.0/compiler.36424714_0"
        /*0030*/ 	.string	"-arch sm_100 -m 64 "



//--------------------- .note.nv.cuinfo           --------------------------
	.section	.note.nv.cuinfo,"",@"SHT_NOTE"
	.sectionflags	@"SHF_NOTE_NV_CUINFO"
        /*0018*/ 	.short	0x0002
        /*001a*/ 	.short	0x0064
        /*001c*/ 	.short	0x0082
	.zero		2


//--------------------- .nv.info                  --------------------------
	.section	.nv.info,"",@"SHT_CUDA_INFO"
	.align	4


	//----- nvinfo : EIATTR_REGCOUNT
	.align		4
        /*0000*/ 	.byte	0x04, 0x2f
        /*0002*/ 	.short	(.L_1 - .L_0)
	.align		4
.L_0:
        /*0004*/ 	.word	index@(_Z16colorToGreyScalePhS_ii)
        /*0008*/ 	.word	0x0000000b


	//----- nvinfo : EIATTR_FRAME_SIZE
	.align		4
.L_1:
        /*000c*/ 	.byte	0x04, 0x11
        /*000e*/ 	.short	(.L_3 - .L_2)
	.align		4
.L_2:
        /*0010*/ 	.word	index@(_Z16colorToGreyScalePhS_ii)
        /*0014*/ 	.word	0x00000000


	//----- nvinfo : EIATTR_MIN_STACK_SIZE
	.align		4
.L_3:
        /*0018*/ 	.byte	0x04, 0x12
        /*001a*/ 	.short	(.L_5 - .L_4)
	.align		4
.L_4:
        /*001c*/ 	.word	index@(_Z16colorToGreyScalePhS_ii)
        /*0020*/ 	.word	0x00000000
.L_5:


//--------------------- .nv.compat                --------------------------
	.section	.nv.compat,"",@"SHT_CUDA_COMPAT_INFO"
	.align	4
        /*0000*/ 	.byte	0x02, 0x09, 0x00, 0x00, 0x02, 0x02, 0x01, 0x00, 0x02, 0x05, 0x05, 0x00, 0x03, 0x07, 0x01, 0x01
        /*0010*/ 	.byte	0x02, 0x03, 0x00, 0x00, 0x02, 0x06, 0x01, 0x00, 0x04, 0x0b, 0x08, 0x00, 0x09, 0x00, 0x00, 0x00
        /*0020*/ 	.byte	0x00, 0x00, 0x00, 0x00


//--------------------- .nv.info._Z16colorToGreyScalePhS_ii --------------------------
	.section	.nv.info._Z16colorToGreyScalePhS_ii,"",@"SHT_CUDA_INFO"
	.sectionflags	@""
	.align	4


	//----- nvinfo : EIATTR_CUDA_API_VERSION
	.align		4
        /*0000*/ 	.byte	0x04, 0x37
        /*0002*/ 	.short	(.L_7 - .L_6)
.L_6:
        /*0004*/ 	.word	0x00000082


	//----- nvinfo : EIATTR_KPARAM_INFO
	.align		4
.L_7:
        /*0008*/ 	.byte	0x04, 0x17
        /*000a*/ 	.short	(.L_9 - .L_8)
.L_8:
        /*000c*/ 	.word	0x00000000
        /*0010*/ 	.short	0x0003
        /*0012*/ 	.short	0x0014
        /*0014*/ 	.byte	0x00, 0xf0, 0x11, 0x00


	//----- nvinfo : EIATTR_KPARAM_INFO
	.align		4
.L_9:
        /*0018*/ 	.byte	0x04, 0x17
        /*001a*/ 	.short	(.L_11 - .L_10)
.L_10:
        /*001c*/ 	.word	0x00000000
        /*0020*/ 	.short	0x0002
        /*0022*/ 	.short	0x0010
        /*0024*/ 	.byte	0x00, 0xf0, 0x11, 0x00


	//----- nvinfo : EIATTR_KPARAM_INFO
	.align		4
.L_11:
        /*0028*/ 	.byte	0x04, 0x17
        /*002a*/ 	.short	(.L_13 - .L_12)
.L_12:
        /*002c*/ 	.word	0x00000000
        /*0030*/ 	.short	0x0001
        /*0032*/ 	.short	0x0008
        /*0034*/ 	.byte	0x00, 0xf5, 0x21, 0x00


	//----- nvinfo : EIATTR_KPARAM_INFO
	.align		4
.L_13:
        /*0038*/ 	.byte	0x04, 0x17
        /*003a*/ 	.short	(.L_15 - .L_14)
.L_14:
        /*003c*/ 	.word	0x00000000
        /*0040*/ 	.short	0x0000
        /*0042*/ 	.short	0x0000
        /*0044*/ 	.byte	0x00, 0xf5, 0x21, 0x00


	//----- nvinfo : EIATTR_SPARSE_MMA_MASK
	.align		4
.L_15:
        /*0048*/ 	.byte	0x03, 0x50
        /*004a*/ 	.short	0x0000


	//----- nvinfo : EIATTR_MAXREG_COUNT
	.align		4
        /*004c*/ 	.byte	0x03, 0x1b
        /*004e*/ 	.short	0x00ff


	//----- nvinfo : EIATTR_MERCURY_ISA_VERSION
	.align		4
        /*0050*/ 	.byte	0x03, 0x5f
        /*0052*/ 	.short	0x0101


	//----- nvinfo : EIATTR_VRC_CTA_INIT_COUNT
	.align		4
        /*0054*/ 	.byte	0x02, 0x4a
	.zero		1
	.zero		1


	//----- nvinfo : EIATTR_EXIT_INSTR_OFFSETS
	.align		4
        /*0058*/ 	.byte	0x04, 0x1c
        /*005a*/ 	.short	(.L_17 - .L_16)


	//   ....[0]....
.L_16:
        /*005c*/ 	.word	0x000000c0


	//   ....[1]....
        /*0060*/ 	.word	0x00000200


	//----- nvinfo : EIATTR_CBANK_PARAM_SIZE
	.align		4
.L_17:
        /*0064*/ 	.byte	0x03, 0x19
        /*0066*/ 	.short	0x0018


	//----- nvinfo : EIATTR_PARAM_CBANK
	.align		4
        /*0068*/ 	.byte	0x04, 0x0a
        /*006a*/ 	.short	(.L_19 - .L_18)
	.align		4
.L_18:
        /*006c*/ 	.word	index@(.nv.constant0._Z16colorToGreyScalePhS_ii)
        /*0070*/ 	.short	0x0380
        /*0072*/ 	.short	0x0018


	//----- nvinfo : EIATTR_SW_WAR
	.align		4
.L_19:
        /*0074*/ 	.byte	0x04, 0x36
        /*0076*/ 	.short	(.L_21 - .L_20)
.L_20:
        /*0078*/ 	.word	0x00000008
.L_21:


//--------------------- .nv.callgraph             --------------------------
	.section	.nv.callgraph,"",@"SHT_CUDA_CALLGRAPH"
	.align	4
	.sectionentsize	8
	.align		4
        /*0000*/ 	.word	0x00000000
	.align		4
        /*0004*/ 	.word	0xffffffff
	.align		4
        /*0008*/ 	.word	0x00000000
	.align		4
        /*000c*/ 	.word	0xfffffffe
	.align		4
        /*0010*/ 	.word	0x00000000
	.align		4
        /*0014*/ 	.word	0xfffffffd
	.align		4
        /*0018*/ 	.word	0x00000000
	.align		4
        /*001c*/ 	.word	0xfffffffc


//--------------------- .text._Z16colorToGreyScalePhS_ii --------------------------
	.section	.text._Z16colorToGreyScalePhS_ii,"ax",@progbits
	.align	128
        .global         _Z16colorToGreyScalePhS_ii
        .type           _Z16colorToGreyScalePhS_ii,@function
        .size           _Z16colorToGreyScalePhS_ii,(.L_x_1 - _Z16colorToGreyScalePhS_ii)
        .other          _Z16colorToGreyScalePhS_ii,@"STO_CUDA_ENTRY STV_DEFAULT"
_Z16colorToGreyScalePhS_ii:
.text._Z16colorToGreyScalePhS_ii:
[----:B------:R-:W-:Y:S01]  /*0000*/  LDC R1, c[0x0][0x37c] ;  /* 0x0000df00ff017b82 */ /* 0x000fe20000000800 */
[----:B------:R-:W0:Y:S07]  /*0010*/  S2R R3, SR_TID.Y ;  /* 0x0000000000037919 */ /* 0x000e2e0000002200 */
[----:B------:R-:W1:Y:S01]  /*0020*/  LDC R5, c[0x0][0x360] ;  /* 0x0000d800ff057b82 */ /* 0x000e620000000800 */
[----:B------:R-:W2:Y:S01]  /*0030*/  LDCU.64 UR6, c[0x0][0x390] ;  /* 0x00007200ff0677ac */ /* 0x000ea20008000a00 */
[----:B------:R-:W1:Y:S06]  /*0040*/  S2R R0, SR_TID.X ;  /* 0x0000000000007919 */ /* 0x000e6c0000002100 */
[----:B------:R-:W0:Y:S08]  /*0050*/  S2UR UR5, SR_CTAID.Y ;  /* 0x00000000000579c3 */ /* 0x000e300000002600 */
[----:B------:R-:W0:Y:S08]  /*0060*/  LDC R2, c[0x0][0x364] ;  /* 0x0000d900ff027b82 */ /* 0x000e300000000800 */
[----:B------:R-:W1:Y:S01]  /*0070*/  S2UR UR4, SR_CTAID.X ;  /* 0x00000000000479c3 */ /* 0x000e620000002500 */
[----:B0-----:R-:W-:-:S04]  /*0080*/  IADD3 R3, PT, PT, R2, UR5, R3 ;  /* 0x0000000502037c10 */ /* 0x001fc8000fffe003 */
[----:B--2---:R-:W-:Y:S02]  /*0090*/  ISETP.GE.AND P0, PT, R3, UR7, PT ;  /* 0x0000000703007c0c */ /* 0x004fe4000bf06270 */
[----:B-1----:R-:W-:-:S04]  /*00a0*/  IADD3 R0, PT, PT, R5, UR4, R0 ;  /* 0x0000000405007c10 */ /* 0x002fc8000fffe000 */
[----:B------:R-:W-:-:S13]  /*00b0*/  ISETP.GE.OR P0, PT, R0, UR6, P0 ;  /* 0x0000000600007c0c */ /* 0x000fda0008706670 */
[----:B------:R-:W-:Y:S05]  /*00c0*/  @P0 EXIT ;  /* 0x000000000000094d */ /* 0x000fea0003800000 */
[----:B------:R-:W0:Y:S01]  /*00d0*/  LDCU.128 UR8, c[0x0][0x380] ;  /* 0x00007000ff0877ac */ /* 0x000e220008000c00 */
[----:B------:R-:W-:Y:S01]  /*00e0*/  IMAD R0, R3, UR6, R0 ;  /* 0x0000000603007c24 */ /* 0x000fe2000f8e0200 */
[----:B------:R-:W1:Y:S04]  /*00f0*/  LDCU.64 UR4, c[0x0][0x358] ;  /* 0x00006b00ff0477ac */ /* 0x000e680008000a00 */
[----:B------:R-:W-:Y:S02]  /*0100*/  SHF.R.S32.HI R8, RZ, 0x1f, R0 ;  /* 0x0000001fff087819 */ /* 0x000fe40000011400 */
[----:B0-----:R-:W-:-:S04]  /*0110*/  IADD3 R2, P0, PT, R0, UR10, RZ ;  /* 0x0000000a00027c10 */ /* 0x001fc8000ff1e0ff */
[----:B------:R-:W-:-:S05]  /*0120*/  IADD3.X R3, PT, PT, R8, UR11, RZ, P0, !PT ;  /* 0x0000000b08037c10 */ /* 0x000fca00087fe4ff */
[----:B-1----:R-:W2:Y:S04]  /*0130*/  LDG.E.U8 R5, desc[UR4][R2.64+0x4] ;  /* 0x0000040402057981 */ /* 0x002ea8000c1e1100 */
[----:B------:R-:W3:Y:S04]  /*0140*/  LDG.E.U8 R4, desc[UR4][R2.64+0x3] ;  /* 0x0000030402047981 */ /* 0x000ee8000c1e1100 */
[----:B------:R-:W4:Y:S01]  /*0150*/  LDG.E.U8 R6, desc[UR4][R2.64+0x5] ;  /* 0x0000050402067981 */ /* 0x000f22000c1e1100 */
[----:B--2---:R-:W-:Y:S02]  /*0160*/  I2FP.F32.U32 R5, R5 ;  /* 0x0000000500057245 */ /* 0x004fe40000201000 */
[----:B---3--:R-:W-:-:S03]  /*0170*/  I2FP.F32.U32 R4, R4 ;  /* 0x0000000400047245 */ /* 0x008fc60000201000 */
[----:B------:R-:W-:Y:S01]  /*0180*/  FMUL R5, R5, 0.70999997854232788086 ;  /* 0x3f35c28f05057820 */ /* 0x000fe20000400000 */
[----:B----4-:R-:W-:-:S03]  /*0190*/  I2FP.F32.U32 R7, R6 ;  /* 0x0000000600077245 */ /* 0x010fc60000201000 */
[----:B------:R-:W-:-:S04]  /*01a0*/  FFMA R4, R4, 0.20999999344348907471, R5 ;  /* 0x3e570a3d04047823 */ /* 0x000fc80000000005 */
[----:B------:R-:W-:Y:S01]  /*01b0*/  FFMA R7, R7, 0.070000000298023223877, R4 ;  /* 0x3d8f5c2907077823 */ /* 0x000fe20000000004 */
[----:B------:R-:W-:-:S04]  /*01c0*/  IADD3 R4, P0, PT, R0, UR8, RZ ;  /* 0x0000000800047c10 */ /* 0x000fc8000ff1e0ff */
[----:B------:R-:W-:Y:S01]  /*01d0*/  IADD3.X R5, PT, PT, R8, UR9, RZ, P0, !PT ;  /* 0x0000000908057c10 */ /* 0x000fe200087fe4ff */
[----:B------:R-:W0:Y:S04]  /*01e0*/  F2I.U32.TRUNC.NTZ R7, R7 ;  /* 0x0000000700077305 */ /* 0x000e28000020f000 */
[----:B0-----:R-:W-:Y:S01]  /*01f0*/  STG.E.U8 desc[UR4][R4.64], R7 ;  /* 0x0000000704007986 */ /* 0x001fe2000c101104 */
[----:B------:R-:W-:Y:S05]  /*0200*/  EXIT ;  /* 0x000000000000794d */ /* 0x000fea0003800000 */
.L_x_0:
[----:B------:R-:W-:-:S00]  /*0210*/  BRA `(.L_x_0) ;  /* 0xfffffffc00fc7947 */ /* 0x000fc0000383ffff */
[----:B------:R-:W-:-:S00]  /*0220*/  NOP ;  /* 0x0000000000007918 */ /* 0x000fc00000000000 */
        /* <DEDUP_REMOVED lines=13> */
.L_x_1:


//--------------------- .nv.shared.reserved.0     --------------------------
	.section	.nv.shared.reserved.0,"aw",@nobits
	.weak		__nv_reservedSMEM_offset_0_alias
	.size		__nv_reservedSMEM_offset_0_alias, 0, 64
	.other		__nv_reservedSMEM_offset_0_alias,@"STO_CUDA_RESERVED_SHARED STV_DEFAULT"
__nv_reservedSMEM_offset_0_alias:
	.zero		0
	.zero		64


//--------------------- .nv.constant0._Z16colorToGreyScalePhS_ii --------------------------
	.section	.nv.constant0._Z16colorToGreyScalePhS_ii,"a",@progbits
	.sectionflags	@""
	.align	4
.nv.constant0._Z16colorToGreyScalePhS_ii:
	.zero		920


//--------------------- SYMBOLS --------------------------

	.type		.nv.reservedSmem.offset0,@object
	.size		.nv.reservedSmem.offset0,0x4
